//
// Generated by NVIDIA NVVM Compiler
//
// Compiler Build ID: CL-36424714
// Cuda compilation tools, release 13.0, V13.0.88
// Based on NVVM 20.0.0
//

.version 9.0
.target sm_100
.address_size 64

	// .globl	_Z19game_of_life_kernelPKmPmii

.visible .entry _Z19game_of_life_kernelPKmPmii(
	.param .u64 .ptr .align 1 _Z19game_of_life_kernelPKmPmii_param_0,
	.param .u64 .ptr .align 1 _Z19game_of_life_kernelPKmPmii_param_1,
	.param .u32 _Z19game_of_life_kernelPKmPmii_param_2,
	.param .u32 _Z19game_of_life_kernelPKmPmii_param_3
)
{
	.reg .pred 	%p<39>;
	.reg .b32 	%r<22>;
	.reg .b64 	%rd<132>;

	ld.param.u64 	%rd26, [_Z19game_of_life_kernelPKmPmii_param_0];
	ld.param.u64 	%rd25, [_Z19game_of_life_kernelPKmPmii_param_1];
	ld.param.u32 	%r8, [_Z19game_of_life_kernelPKmPmii_param_2];
	ld.param.u32 	%r9, [_Z19game_of_life_kernelPKmPmii_param_3];
	cvta.to.global.u64 	%rd1, %rd26;
	mov.u32 	%r10, %ctaid.x;
	mov.u32 	%r11, %ntid.x;
	mov.u32 	%r12, %tid.x;
	mad.lo.s32 	%r1, %r10, %r11, %r12;
	mov.u32 	%r13, %ctaid.y;
	mov.u32 	%r14, %ntid.y;
	mov.u32 	%r15, %tid.y;
	mad.lo.s32 	%r2, %r13, %r14, %r15;
	setp.ge.s32 	%p1, %r2, %r8;
	setp.ge.s32 	%p2, %r1, %r9;
	or.pred  	%p3, %p1, %p2;
	@%p3 bra 	$L__BB0_20;
	mul.lo.s32 	%r3, %r9, %r2;
	add.s32 	%r4, %r3, %r1;
	setp.eq.s32 	%p4, %r2, 0;
	setp.lt.s32 	%p5, %r1, 0;
	or.pred  	%p6, %p4, %p5;
	@%p6 bra 	$L__BB0_3;
	sub.s32 	%r16, %r3, %r9;
	add.s32 	%r17, %r16, %r1;
	mul.wide.s32 	%rd28, %r17, 8;
	add.s64 	%rd29, %rd1, %rd28;
	ld.global.nc.u64 	%rd123, [%rd29];
	bra.uni 	$L__BB0_4;
$L__BB0_3:
	setp.lt.s32 	%p7, %r1, 0;
	mov.b64 	%rd123, 0;
	mov.u64 	%rd124, %rd123;
	@%p7 bra 	$L__BB0_5;
$L__BB0_4:
	mul.wide.s32 	%rd30, %r4, 8;
	add.s64 	%rd31, %rd1, %rd30;
	ld.global.nc.u64 	%rd124, [%rd31];
$L__BB0_5:
	setp.lt.s32 	%p8, %r1, 0;
	add.s32 	%r5, %r2, 1;
	setp.ge.u32 	%p9, %r5, %r8;
	mov.b64 	%rd125, 0;
	or.pred  	%p10, %p8, %p9;
	@%p10 bra 	$L__BB0_7;
	add.s32 	%r18, %r4, %r9;
	mul.wide.s32 	%rd33, %r18, 8;
	add.s64 	%rd34, %rd1, %rd33;
	ld.global.nc.u64 	%rd125, [%rd34];
$L__BB0_7:
	setp.lt.s32 	%p11, %r1, 1;
	setp.gt.s32 	%p12, %r1, %r9;
	or.pred  	%p13, %p11, %p12;
	cvt.s64.s32 	%rd36, %r3;
	cvt.s64.s32 	%rd9, %r1;
	add.s64 	%rd37, %rd9, %rd36;
	shl.b64 	%rd38, %rd37, 3;
	add.s64 	%rd10, %rd1, %rd38;
	mov.b64 	%rd126, 0;
	@%p13 bra 	$L__BB0_9;
	ld.global.nc.u64 	%rd39, [%rd10+-8];
	shr.u64 	%rd126, %rd39, 63;
$L__BB0_9:
	add.s32 	%r6, %r1, 1;
	setp.lt.s32 	%p14, %r1, -1;
	setp.ge.s32 	%p15, %r6, %r9;
	mov.b64 	%rd127, 0;
	or.pred  	%p16, %p14, %p15;
	@%p16 bra 	$L__BB0_11;
	ld.global.nc.u64 	%rd41, [%rd10+8];
	shl.b64 	%rd127, %rd41, 63;
$L__BB0_11:
	setp.gt.s32 	%p17, %r1, %r9;
	setp.lt.s32 	%p18, %r1, 1;
	add.s32 	%r7, %r2, -1;
	setp.ge.u32 	%p19, %r7, %r8;
	or.pred  	%p20, %p18, %p19;
	or.pred  	%p21, %p20, %p17;
	sub.s32 	%r19, %r3, %r9;
	cvt.s64.s32 	%rd43, %r19;
	add.s64 	%rd44, %rd9, %rd43;
	shl.b64 	%rd45, %rd44, 3;
	add.s64 	%rd15, %rd1, %rd45;
	mov.b64 	%rd128, 0;
	@%p21 bra 	$L__BB0_13;
	ld.global.nc.u64 	%rd46, [%rd15+-8];
	shr.u64 	%rd128, %rd46, 63;
$L__BB0_13:
	or.pred  	%p25, %p14, %p19;
	mov.b64 	%rd129, 0;
	or.pred  	%p26, %p25, %p15;
	@%p26 bra 	$L__BB0_15;
	ld.global.nc.u64 	%rd48, [%rd15+8];
	shl.b64 	%rd129, %rd48, 63;
$L__BB0_15:
	setp.gt.s32 	%p27, %r1, %r9;
	setp.lt.s32 	%p28, %r1, 1;
	setp.ge.u32 	%p29, %r5, %r8;
	or.pred  	%p30, %p28, %p29;
	or.pred  	%p31, %p30, %p27;
	add.s32 	%r20, %r3, %r9;
	cvt.s64.s32 	%rd50, %r20;
	add.s64 	%rd51, %rd9, %rd50;
	shl.b64 	%rd52, %rd51, 3;
	add.s64 	%rd20, %rd1, %rd52;
	mov.b64 	%rd130, 0;
	@%p31 bra 	$L__BB0_17;
	ld.global.nc.u64 	%rd53, [%rd20+-8];
	shr.u64 	%rd130, %rd53, 63;
$L__BB0_17:
	setp.ge.s32 	%p32, %r6, %r9;
	setp.lt.s32 	%p33, %r1, -1;
	or.pred  	%p35, %p33, %p29;
	mov.b64 	%rd131, 0;
	or.pred  	%p36, %p35, %p32;
	@%p36 bra 	$L__BB0_19;
	ld.global.nc.u64 	%rd55, [%rd20+8];
	shl.b64 	%rd131, %rd55, 63;
$L__BB0_19:
	shl.b64 	%rd56, %rd123, 1;
	setp.gt.s32 	%p37, %r1, 0;
	selp.b64 	%rd57, %rd128, 0, %p37;
	or.b64  	%rd58, %rd57, %rd56;
	shr.u64 	%rd59, %rd123, 1;
	add.s32 	%r21, %r9, -1;
	setp.lt.s32 	%p38, %r1, %r21;
	selp.b64 	%rd60, %rd129, 0, %p38;
	or.b64  	%rd61, %rd60, %rd59;
	shl.b64 	%rd62, %rd124, 1;
	selp.b64 	%rd63, %rd126, 0, %p37;
	or.b64  	%rd64, %rd63, %rd62;
	shr.u64 	%rd65, %rd124, 1;
	selp.b64 	%rd66, %rd127, 0, %p38;
	or.b64  	%rd67, %rd66, %rd65;
	shl.b64 	%rd68, %rd125, 1;
	selp.b64 	%rd69, %rd130, 0, %p37;
	or.b64  	%rd70, %rd69, %rd68;
	shr.u64 	%rd71, %rd125, 1;
	selp.b64 	%rd72, %rd131, 0, %p38;
	or.b64  	%rd73, %rd72, %rd71;
	and.b64  	%rd74, %rd58, %rd123;
	xor.b64  	%rd75, %rd58, %rd123;
	and.b64  	%rd76, %rd61, %rd75;
	xor.b64  	%rd77, %rd61, %rd75;
	xor.b64  	%rd78, %rd76, %rd74;
	and.b64  	%rd79, %rd77, %rd64;
	xor.b64  	%rd80, %rd77, %rd64;
	and.b64  	%rd81, %rd79, %rd74;
	xor.b64  	%rd82, %rd78, %rd79;
	and.b64  	%rd83, %rd80, %rd67;
	xor.b64  	%rd84, %rd80, %rd67;
	and.b64  	%rd85, %rd83, %rd78;
	xor.b64  	%rd86, %rd82, %rd83;
	and.b64  	%rd87, %rd85, %rd81;
	xor.b64  	%rd88, %rd85, %rd81;
	and.b64  	%rd89, %rd70, %rd84;
	xor.b64  	%rd90, %rd70, %rd84;
	and.b64  	%rd91, %rd89, %rd82;
	xor.b64  	%rd92, %rd89, %rd86;
	and.b64  	%rd93, %rd91, %rd88;
	xor.b64  	%rd94, %rd91, %rd88;
	xor.b64  	%rd95, %rd93, %rd87;
	and.b64  	%rd96, %rd90, %rd125;
	xor.b64  	%rd97, %rd90, %rd125;
	and.b64  	%rd98, %rd96, %rd86;
	xor.b64  	%rd99, %rd92, %rd96;
	and.b64  	%rd100, %rd94, %rd98;
	xor.b64  	%rd101, %rd94, %rd98;
	xor.b64  	%rd102, %rd95, %rd100;
	and.b64  	%rd103, %rd73, %rd97;
	xor.b64  	%rd104, %rd73, %rd97;
	and.b64  	%rd105, %rd103, %rd92;
	xor.b64  	%rd106, %rd99, %rd103;
	and.b64  	%rd107, %rd105, %rd101;
	xor.b64  	%rd108, %rd105, %rd101;
	xor.b64  	%rd109, %rd102, %rd107;
	or.b64  	%rd110, %rd109, %rd108;
	or.b64  	%rd111, %rd110, %rd104;
	not.b64 	%rd112, %rd111;
	not.b64 	%rd113, %rd110;
	and.b64  	%rd114, %rd104, %rd113;
	and.b64  	%rd115, %rd114, %rd99;
	and.b64  	%rd116, %rd106, %rd112;
	and.b64  	%rd117, %rd116, %rd124;
	or.b64  	%rd118, %rd117, %rd115;
	cvta.to.global.u64 	%rd119, %rd25;
	mul.wide.s32 	%rd120, %r4, 8;
	add.s64 	%rd121, %rd119, %rd120;
	st.global.u64 	[%rd121], %rd118;
$L__BB0_20:
	ret;

}


// ===== COMPILED SASS (sm_100) =====

	.target	sm_100

	.elftype	@"ET_EXEC"


//--------------------- .note.nv.tkinfo           --------------------------
	.section	.note.nv.tkinfo,"",@"SHT_NOTE"
	.sectionflags	@"SHF_NOTE_NV_TKINFO"
	.tkinfo
        /*0018*/ 	.word	0x00000002
        /*0030*/ 	.string	""
        /*0030*/ 	.string	"ptxas"
        /*0030*/ 	.string	"Cuda compilation tools, release 13.0, V13.0.88"
        /*0030*/ 	.string	"Build cuda_13.0.r13.0/compiler.36424714_0"
        /*0030*/ 	.string	"-arch sm_100 -m 64 "



//--------------------- .note.nv.cuinfo           --------------------------
	.section	.note.nv.cuinfo,"",@"SHT_NOTE"
	.sectionflags	@"SHF_NOTE_NV_CUINFO"
        /*0018*/ 	.short	0x0002
        /*001a*/ 	.short	0x0064
        /*001c*/ 	.short	0x0082
	.zero		2


//--------------------- .nv.info                  --------------------------
	.section	.nv.info,"",@"SHT_CUDA_INFO"
	.align	4


	//----- nvinfo : EIATTR_REGCOUNT
	.align		4
        /*0000*/ 	.byte	0x04, 0x2f
        /*0002*/ 	.short	(.L_1 - .L_0)
	.align		4
.L_0:
        /*0004*/ 	.word	index@(_Z19game_of_life_kernelPKmPmii)
        /*0008*/ 	.word	0x0000001c


	//----- nvinfo : EIATTR_FRAME_SIZE
	.align		4
.L_1:
        /*000c*/ 	.byte	0x04, 0x11
        /*000e*/ 	.short	(.L_3 - .L_2)
	.align		4
.L_2:
        /*0010*/ 	.word	index@(_Z19game_of_life_kernelPKmPmii)
        /*0014*/ 	.word	0x00000000


	//----- nvinfo : EIATTR_MIN_STACK_SIZE
	.align		4
.L_3:
        /*0018*/ 	.byte	0x04, 0x12
        /*001a*/ 	.short	(.L_5 - .L_4)
	.align		4
.L_4:
        /*001c*/ 	.word	index@(_Z19game_of_life_kernelPKmPmii)
        /*0020*/ 	.word	0x00000000
.L_5:


//--------------------- .nv.compat                --------------------------
	.section	.nv.compat,"",@"SHT_CUDA_COMPAT_INFO"
	.align	4
        /*0000*/ 	.byte	0x02, 0x09, 0x00, 0x00, 0x02, 0x02, 0x01, 0x00, 0x02, 0x05, 0x05, 0x00, 0x03, 0x07, 0x01, 0x01
        /*0010*/ 	.byte	0x02, 0x03, 0x00, 0x00, 0x02, 0x06, 0x01, 0x00, 0x04, 0x0b, 0x08, 0x00, 0x09, 0x00, 0x00, 0x00
        /*0020*/ 	.byte	0x00, 0x00, 0x00, 0x00


//--------------------- .nv.info._Z19game_of_life_kernelPKmPmii --------------------------
	.section	.nv.info._Z19game_of_life_kernelPKmPmii,"",@"SHT_CUDA_INFO"
	.sectionflags	@""
	.align	4


	//----- nvinfo : EIATTR_CUDA_API_VERSION
	.align		4
        /*0000*/ 	.byte	0x04, 0x37
        /*0002*/ 	.short	(.L_7 - .L_6)
.L_6:
        /*0004*/ 	.word	0x00000082


	//----- nvinfo : EIATTR_KPARAM_INFO
	.align		4
.L_7:
        /*0008*/ 	.byte	0x04, 0x17
        /*000a*/ 	.short	(.L_9 - .L_8)
.L_8:
        /*000c*/ 	.word	0x00000000
        /*0010*/ 	.short	0x0003
        /*0012*/ 	.short	0x0014
        /*0014*/ 	.byte	0x00, 0xf0, 0x11, 0x00


	//----- nvinfo : EIATTR_KPARAM_INFO
	.align		4
.L_9:
        /*0018*/ 	.byte	0x04, 0x17
        /*001a*/ 	.short	(.L_11 - .L_10)
.L_10:
        /*001c*/ 	.word	0x00000000
        /*0020*/ 	.short	0x0002
        /*0022*/ 	.short	0x0010
        /*0024*/ 	.byte	0x00, 0xf0, 0x11, 0x00


	//----- nvinfo : EIATTR_KPARAM_INFO
	.align		4
.L_11:
        /*0028*/ 	.byte	0x04, 0x17
        /*002a*/ 	.short	(.L_13 - .L_12)
.L_12:
        /*002c*/ 	.word	0x00000000
        /*0030*/ 	.short	0x0001
        /*0032*/ 	.short	0x0008
        /*0034*/ 	.byte	0x00, 0xf5, 0x21, 0x00


	//----- nvinfo : EIATTR_KPARAM_INFO
	.align		4
.L_13:
        /*0038*/ 	.byte	0x04, 0x17
        /*003a*/ 	.short	(.L_15 - .L_14)
.L_14:
        /*003c*/ 	.word	0x00000000
        /*0040*/ 	.short	0x0000
        /*0042*/ 	.short	0x0000
        /*0044*/ 	.byte	0x00, 0xf5, 0x21, 0x00


	//----- nvinfo : EIATTR_SPARSE_MMA_MASK
	.align		4
.L_15:
        /*0048*/ 	.byte	0x03, 0x50
        /*004a*/ 	.short	0x0000


	//----- nvinfo : EIATTR_MAXREG_COUNT
	.align		4
        /*004c*/ 	.byte	0x03, 0x1b
        /*004e*/ 	.short	0x00ff


	//----- nvinfo : EIATTR_MERCURY_ISA_VERSION
	.align		4
        /*0050*/ 	.byte	0x03, 0x5f
        /*0052*/ 	.short	0x0101


	//----- nvinfo : EIATTR_VRC_CTA_INIT_COUNT
	.align		4
        /*0054*/ 	.byte	0x02, 0x4a
	.zero		1
	.zero		1


	//----- nvinfo : EIATTR_EXIT_INSTR_OFFSETS
	.align		4
        /*0058*/ 	.byte	0x04, 0x1c
        /*005a*/ 	.short	(.L_17 - .L_16)


	//   ....[0]....
.L_16:
        /*005c*/ 	.word	0x000000c0


	//   ....[1]....
        /*0060*/ 	.word	0x00000c20


	//----- nvinfo : EIATTR_CRS_STACK_SIZE
	.align		4
.L_17:
        /*0064*/ 	.byte	0x04, 0x1e
        /*0066*/ 	.short	(.L_19 - .L_18)
.L_18:
        /*0068*/ 	.word	0x00000000


	//----- nvinfo : EIATTR_CBANK_PARAM_SIZE
	.align		4
.L_19:
        /*006c*/ 	.byte	0x03, 0x19
        /*006e*/ 	.short	0x0018


	//----- nvinfo : EIATTR_PARAM_CBANK
	.align		4
        /*0070*/ 	.byte	0x04, 0x0a
        /*0072*/ 	.short	(.L_21 - .L_20)
	.align		4
.L_20:
        /*0074*/ 	.word	index@(.nv.constant0._Z19game_of_life_kernelPKmPmii)
        /*0078*/ 	.short	0x0380
        /*007a*/ 	.short	0x0018


	//----- nvinfo : EIATTR_SW_WAR
	.align		4
.L_21:
        /*007c*/ 	.byte	0x04, 0x36
        /*007e*/ 	.short	(.L_23 - .L_22)
.L_22:
        /*0080*/ 	.word	0x00000008
.L_23:


//--------------------- .nv.callgraph             --------------------------
	.section	.nv.callgraph,"",@"SHT_CUDA_CALLGRAPH"
	.align	4
	.sectionentsize	8
	.align		4
        /*0000*/ 	.word	0x00000000
	.align		4
        /*0004*/ 	.word	0xffffffff
	.align		4
        /*0008*/ 	.word	0x00000000
	.align		4
        /*000c*/ 	.word	0xfffffffe
	.align		4
        /*0010*/ 	.word	0x00000000
	.align		4
        /*0014*/ 	.word	0xfffffffd
	.align		4
        /*0018*/ 	.word	0x00000000
	.align		4
        /*001c*/ 	.word	0xfffffffc


//--------------------- .text._Z19game_of_life_kernelPKmPmii --------------------------
	.section	.text._Z19game_of_life_kernelPKmPmii,"ax",@progbits
	.align	128
        .global         _Z19game_of_life_kernelPKmPmii
        .type           _Z19game_of_life_kernelPKmPmii,@function
        .size           _Z19game_of_life_kernelPKmPmii,(.L_x_6 - _Z19game_of_life_kernelPKmPmii)
        .other          _Z19game_of_life_kernelPKmPmii,@"STO_CUDA_ENTRY STV_DEFAULT"
_Z19game_of_life_kernelPKmPmii:
.text._Z19game_of_life_kernelPKmPmii:
[----:B------:R-:W-:Y:S01]  /*0000*/  LDC R1, c[0x0][0x37c] ;  /* 0x0000df00ff017b82 */ /* 0x000fe20000000800 */
[----:B------:R-:W0:Y:S07]  /*0010*/  S2R R0, SR_TID.X ;  /* 0x0000000000007919 */ /* 0x000e2e0000002100 */
[----:B------:R-:W0:Y:S01]  /*0020*/  S2UR UR4, SR_CTAID.X ;  /* 0x00000000000479c3 */ /* 0x000e220000002500 */
[----:B------:R-:W1:Y:S01]  /*0030*/  LDCU.64 UR8, c[0x0][0x390] ;  /* 0x00007200ff0877ac */ /* 0x000e620008000a00 */
[----:B------:R-:W2:Y:S06]  /*0040*/  S2R R3, SR_TID.Y ;  /* 0x0000000000037919 */ /* 0x000eac0000002200 */
[----:B------:R-:W0:Y:S08]  /*0050*/  LDC R9, c[0x0][0x360] ;  /* 0x0000d800ff097b82 */ /* 0x000e300000000800 */
[----:B------:R-:W2:Y:S08]  /*0060*/  S2UR UR5, SR_CTAID.Y ;  /* 0x00000000000579c3 */ /* 0x000eb00000002600 */
[----:B------:R-:W2:Y:S01]  /*0070*/  LDC R2, c[0x0][0x364] ;  /* 0x0000d900ff027b82 */ /* 0x000ea20000000800 */
[----:B0-----:R-:W-:-:S05]  /*0080*/  IMAD R9, R9, UR4, R0 ;  /* 0x0000000409097c24 */ /* 0x001fca000f8e0200 */
[----:B-1----:R-:W-:Y:S01]  /*0090*/  ISETP.GE.AND P0, PT, R9, UR9, PT ;  /* 0x0000000909007c0c */ /* 0x002fe2000bf06270 */
[----:B--2---:R-:W-:-:S05]  /*00a0*/  IMAD R2, R2, UR5, R3 ;  /* 0x0000000502027c24 */ /* 0x004fca000f8e0203 */
[----:B------:R-:W-:-:S13]  /*00b0*/  ISETP.GE.OR P0, PT, R2, UR8, P0 ;  /* 0x0000000802007c0c */ /* 0x000fda0008706670 */
[----:B------:R-:W-:Y:S05]  /*00c0*/  @P0 EXIT ;  /* 0x000000000000094d */ /* 0x000fea0003800000 */
[C---:B------:R-:W-:Y:S01]  /*00d0*/  ISETP.GE.AND P1, PT, R9.reuse, RZ, PT ;  /* 0x000000ff0900720c */ /* 0x040fe20003f26270 */
[C---:B------:R-:W-:Y:S01]  /*00e0*/  IMAD R8, R2.reuse, UR9, RZ ;  /* 0x0000000902087c24 */ /* 0x040fe2000f8e02ff */
[----:B------:R-:W-:Y:S01]  /*00f0*/  BSSY.RECONVERGENT B0, `(.L_x_0) ;  /* 0x0000013000007945 */ /* 0x000fe20003800200 */
[----:B------:R-:W0:Y:S01]  /*0100*/  LDCU.64 UR6, c[0x0][0x358] ;  /* 0x00006b00ff0677ac */ /* 0x000e220008000a00 */
[----:B------:R-:W-:Y:S02]  /*0110*/  ISETP.EQ.OR P0, PT, R2, RZ, !P1 ;  /* 0x000000ff0200720c */ /* 0x000fe40004f02670 */
[----:B------:R-:W-:Y:S01]  /*0120*/  BSSY.RELIABLE B1, `(.L_x_1) ;  /* 0x000000c000017945 */ /* 0x000fe20003800100 */
[----:B------:R-:W-:-:S10]  /*0130*/  IMAD.IADD R0, R9, 0x1, R8 ;  /* 0x0000000109007824 */ /* 0x000fd400078e0208 */
[----:B------:R-:W-:Y:S05]  /*0140*/  @P0 BRA `(.L_x_2) ;  /* 0x0000000000140947 */ /* 0x000fea0003800000 */
[----:B------:R-:W1:Y:S01]  /*0150*/  LDC.64 R6, c[0x0][0x380] ;  /* 0x0000e000ff067b82 */ /* 0x000e620000000a00 */
[----:B------:R-:W-:-:S05]  /*0160*/  IADD3 R3, PT, PT, R9, -UR9, R8 ;  /* 0x8000000909037c10 */ /* 0x000fca000fffe008 */
[----:B-1----:R-:W-:-:S06]  /*0170*/  IMAD.WIDE R6, R3, 0x8, R6 ;  /* 0x0000000803067825 */ /* 0x002fcc00078e0206 */
[----:B0-----:R-:W5:Y:S01]  /*0180*/  LDG.E.64.CONSTANT R6, desc[UR6][R6.64] ;  /* 0x0000000606067981 */ /* 0x001f62000c1e9b00 */
[----:B------:R-:W-:Y:S05]  /*0190*/  BRA `(.L_x_3) ;  /* 0x0000000000107947 */ /* 0x000fea0003800000 */
.L_x_2:
[----:B------:R-:W-:Y:S05]  /*01a0*/  @!P1 BREAK.RELIABLE B1 ;  /* 0x0000000000019942 */ /* 0x000fea0003800100 */
[----:B------:R-:W-:Y:S02]  /*01b0*/  CS2R R6, SRZ ;  /* 0x0000000000067805 */ /* 0x000fe4000001ff00 */
[----:B------:R-:W-:Y:S01]  /*01c0*/  CS2R R4, SRZ ;  /* 0x0000000000047805 */ /* 0x000fe2000001ff00 */
[----:B------:R-:W-:Y:S06]  /*01d0*/  @!P1 BRA `(.L_x_4) ;  /* 0x0000000000109947 */ /* 0x000fec0003800000 */
.L_x_3:
[----:B0-----:R-:W-:Y:S05]  /*01e0*/  BSYNC.RELIABLE B1 ;  /* 0x0000000000017941 */ /* 0x001fea0003800100 */
.L_x_1:
[----:B------:R-:W0:Y:S02]  /*01f0*/  LDC.64 R4, c[0x0][0x380] ;  /* 0x0000e000ff047b82 */ /* 0x000e240000000a00 */
[----:B0-----:R-:W-:-:S06]  /*0200*/  IMAD.WIDE R4, R0, 0x8, R4 ;  /* 0x0000000800047825 */ /* 0x001fcc00078e0204 */
[----:B------:R-:W5:Y:S02]  /*0210*/  LDG.E.64.CONSTANT R4, desc[UR6][R4.64] ;  /* 0x0000000604047981 */ /* 0x000f64000c1e9b00 */
.L_x_4:
[----:B0-----:R-:W-:Y:S05]  /*0220*/  BSYNC.RECONVERGENT B0 ;  /* 0x0000000000007941 */ /* 0x001fea0003800200 */
.L_x_0:
[----:B------:R-:W-:Y:S05]  /*0230*/  WARPSYNC.ALL ;  /* 0x0000000000007948 */ /* 0x000fea0003800000 */
[----:B------:R-:W0:Y:S01]  /*0240*/  LDCU.64 UR4, c[0x0][0x380] ;  /* 0x00007000ff0477ac */ /* 0x000e220008000a00 */
[----:B------:R-:W-:Y:S01]  /*0250*/  VIADD R3, R2, 0xffffffff ;  /* 0xffffffff02037836 */ /* 0x000fe20000000000 */
[----:B------:R-:W-:Y:S01]  /*0260*/  SHF.R.S32.HI R19, RZ, 0x1f, R9 ;  /* 0x0000001fff137819 */ /* 0x000fe20000011409 */
[----:B------:R-:W-:Y:S01]  /*0270*/  VIADD R10, R8, -UR9 ;  /* 0x80000009080a7c36 */ /* 0x000fe20008000000 */
[----:B------:R-:W-:Y:S01]  /*0280*/  ISETP.GT.AND P1, PT, R9, UR9, PT ;  /* 0x0000000909007c0c */ /* 0x000fe2000bf24270 */
[----:B------:R-:W-:Y:S01]  /*0290*/  VIADD R2, R2, 0x1 ;  /* 0x0000000102027836 */ /* 0x000fe20000000000 */
[----:B------:R-:W-:-:S02]  /*02a0*/  ISETP.GE.U32.AND P0, PT, R3, UR8, PT ;  /* 0x0000000803007c0c */ /* 0x000fc4000bf06070 */
[C---:B------:R-:W-:Y:S02]  /*02b0*/  IADD3 R3, P4, PT, R9.reuse, R10, RZ ;  /* 0x0000000a09037210 */ /* 0x040fe40007f9e0ff */
[C---:B------:R-:W-:Y:S02]  /*02c0*/  ISETP.LT.OR P3, PT, R9.reuse, 0x1, P0 ;  /* 0x000000010900780c */ /* 0x040fe40000761670 */
[----:B------:R-:W-:Y:S02]  /*02d0*/  LEA.HI.X.SX32 R10, R10, R19, 0x1, P4 ;  /* 0x000000130a0a7211 */ /* 0x000fe400020f0eff */
[C---:B------:R-:W-:Y:S02]  /*02e0*/  IADD3 R11, P2, PT, R9.reuse, R8, RZ ;  /* 0x00000008090b7210 */ /* 0x040fe40007f5e0ff */
[----:B------:R-:W-:Y:S02]  /*02f0*/  ISETP.LT.OR P1, PT, R9, 0x1, P1 ;  /* 0x000000010900780c */ /* 0x000fe40000f21670 */
[----:B0-----:R-:W-:-:S02]  /*0300*/  LEA R12, P4, R3, UR4, 0x3 ;  /* 0x00000004030c7c11 */ /* 0x001fc4000f8818ff */
[----:B------:R-:W-:Y:S02]  /*0310*/  ISETP.GT.OR P3, PT, R9, UR9, P3 ;  /* 0x0000000909007c0c */ /* 0x000fe40009f64670 */
[----:B------:R-:W-:Y:S02]  /*0320*/  LEA.HI.X R13, R3, UR5, R10, 0x3, P4 ;  /* 0x00000005030d7c11 */ /* 0x000fe4000a0f1c0a */
[----:B------:R-:W-:Y:S02]  /*0330*/  ISETP.GE.U32.AND P4, PT, R2, UR8, PT ;  /* 0x0000000802007c0c */ /* 0x000fe4000bf86070 */
[----:B------:R-:W-:Y:S02]  /*0340*/  LEA.HI.X.SX32 R14, R8, R19, 0x1, P2 ;  /* 0x00000013080e7211 */ /* 0x000fe400010f0eff */
[----:B------:R-:W-:Y:S02]  /*0350*/  ISETP.LT.OR P6, PT, R9, RZ, P4 ;  /* 0x000000ff0900720c */ /* 0x000fe400027c1670 */
[----:B------:R-:W-:Y:S01]  /*0360*/  LEA R16, P2, R11, UR4, 0x3 ;  /* 0x000000040b107c11 */ /* 0x000fe2000f8418ff */
[----:B------:R-:W-:-:S03]  /*0370*/  VIADD R15, R9, 0x1 ;  /* 0x00000001090f7836 */ /* 0x000fc60000000000 */
[----:B------:R-:W-:Y:S02]  /*0380*/  LEA.HI.X R17, R11, UR5, R14, 0x3, P2 ;  /* 0x000000050b117c11 */ /* 0x000fe400090f1c0e */
[----:B------:R-:W2:Y:S01]  /*0390*/  @!P3 LDG.E.CONSTANT R14, desc[UR6][R12.64+-0x4] ;  /* 0xfffffc060c0eb981 */ /* 0x000ea2000c1e9900 */
[----:B------:R-:W-:Y:S02]  /*03a0*/  ISETP.GE.AND P2, PT, R15, UR9, PT ;  /* 0x000000090f007c0c */ /* 0x000fe4000bf46270 */
[C---:B------:R-:W-:Y:S01]  /*03b0*/  ISETP.LT.OR P5, PT, R9.reuse, -0x1, P0 ;  /* 0xffffffff0900780c */ /* 0x040fe200007a1670 */
[----:B------:R-:W3:Y:S01]  /*03c0*/  @!P1 LDG.E.CONSTANT R22, desc[UR6][R16.64+-0x4] ;  /* 0xfffffc0610169981 */ /* 0x000ee2000c1e9900 */
[----:B------:R-:W0:Y:S01]  /*03d0*/  @!P6 LDC.64 R2, c[0x0][0x380] ;  /* 0x0000e000ff02eb82 */ /* 0x000e220000000a00 */
[----:B------:R-:W-:Y:S02]  /*03e0*/  ISETP.LT.OR P0, PT, R9, -0x1, P2 ;  /* 0xffffffff0900780c */ /* 0x000fe40001701670 */
[----:B------:R-:W-:Y:S01]  /*03f0*/  ISETP.GE.OR P2, PT, R15, UR9, P5 ;  /* 0x000000090f007c0c */ /* 0x000fe2000af46670 */
[----:B------:R-:W-:-:S02]  /*0400*/  @!P6 VIADD R21, R0, UR9 ;  /* 0x000000090015ec36 */ /* 0x000fc40008000000 */
[----:B------:R-:W-:Y:S01]  /*0410*/  VIADD R8, R8, UR9 ;  /* 0x0000000908087c36 */ /* 0x000fe20008000000 */
[----:B------:R-:W-:-:S07]  /*0420*/  ISETP.LT.OR P5, PT, R9, 0x1, P4 ;  /* 0x000000010900780c */ /* 0x000fce00027a1670 */
[----:B------:R1:W4:Y:S04]  /*0430*/  @!P0 LDG.E.CONSTANT R10, desc[UR6][R16.64+0x8] ;  /* 0x00000806100a8981 */ /* 0x000328000c1e9900 */
[----:B------:R-:W4:Y:S01]  /*0440*/  @!P2 LDG.E.CONSTANT R11, desc[UR6][R12.64+0x8] ;  /* 0x000008060c0ba981 */ /* 0x000f22000c1e9900 */
[----:B0-----:R-:W-:Y:S01]  /*0450*/  @!P6 IMAD.WIDE R20, R21, 0x8, R2 ;  /* 0x000000081514e825 */ /* 0x001fe200078e0202 */
[----:B------:R-:W-:Y:S02]  /*0460*/  CS2R R2, SRZ ;  /* 0x0000000000027805 */ /* 0x000fe4000001ff00 */
[----:B------:R-:W-:-:S04]  /*0470*/  ISETP.GT.OR P5, PT, R9, UR9, P5 ;  /* 0x0000000909007c0c */ /* 0x000fc8000afa4670 */
[----:B------:R0:W4:Y:S01]  /*0480*/  @!P6 LDG.E.64.CONSTANT R2, desc[UR6][R20.64] ;  /* 0x000000061402e981 */ /* 0x000122000c1e9b00 */
[----:B------:R-:W-:-:S04]  /*0490*/  IADD3 R23, P6, PT, R9, R8, RZ ;  /* 0x0000000809177210 */ /* 0x000fc80007fde0ff */
[----:B------:R-:W-:Y:S02]  /*04a0*/  LEA.HI.X.SX32 R8, R8, R19, 0x1, P6 ;  /* 0x0000001308087211 */ /* 0x000fe400030f0eff */
[----:B------:R-:W-:Y:S02]  /*04b0*/  LEA R18, P6, R23, UR4, 0x3 ;  /* 0x0000000417127c11 */ /* 0x000fe4000f8c18ff */
[----:B------:R-:W-:Y:S02]  /*04c0*/  ISETP.LT.OR P4, PT, R9, -0x1, P4 ;  /* 0xffffffff0900780c */ /* 0x000fe40002781670 */
[----:B------:R-:W-:Y:S02]  /*04d0*/  LEA.HI.X R19, R23, UR5, R8, 0x3, P6 ;  /* 0x0000000517137c11 */ /* 0x000fe4000b0f1c08 */
[----:B------:R-:W-:-:S03]  /*04e0*/  ISETP.GE.OR P4, PT, R15, UR9, P4 ;  /* 0x000000090f007c0c */ /* 0x000fc6000a786670 */
[----:B------:R-:W4:Y:S10]  /*04f0*/  @!P5 LDG.E.CONSTANT R12, desc[UR6][R18.64+-0x4] ;  /* 0xfffffc06120cd981 */ /* 0x000f34000c1e9900 */
[----:B------:R0:W4:Y:S01]  /*0500*/  @!P4 LDG.E.CONSTANT R8, desc[UR6][R18.64+0x8] ;  /* 0x000008061208c981 */ /* 0x000122000c1e9900 */
[----:B------:R-:W-:Y:S01]  /*0510*/  UIADD3 UR4, UPT, UPT, UR9, -0x1, URZ ;  /* 0xffffffff09047890 */ /* 0x000fe2000fffe0ff */
[----:B-1----:R-:W-:Y:S01]  /*0520*/  CS2R R16, SRZ ;  /* 0x0000000000107805 */ /* 0x002fe2000001ff00 */
[----:B0-----:R-:W-:Y:S01]  /*0530*/  IMAD.MOV.U32 R21, RZ, RZ, RZ ;  /* 0x000000ffff157224 */ /* 0x001fe200078e00ff */
[----:B-----5:R-:W-:-:S02]  /*0540*/  SHF.L.U64.HI R13, R4, 0x1, R5 ;  /* 0x00000001040d7819 */ /* 0x020fc40000010205 */
[----:B------:R-:W-:Y:S02]  /*0550*/  SHF.R.U64 R20, R6, 0x1, R7 ;  /* 0x0000000106147819 */ /* 0x000fe40000001207 */
[----:B------:R-:W-:Y:S01]  /*0560*/  SHF.R.U64 R18, R4, 0x1, R5 ;  /* 0x0000000104127819 */ /* 0x000fe20000001205 */
[----:B------:R-:W-:Y:S01]  /*0570*/  IMAD.MOV.U32 R25, RZ, RZ, RZ ;  /* 0x000000ffff197224 */ /* 0x000fe200078e00ff */
[----:B--2---:R-:W-:Y:S02]  /*0580*/  @!P3 SHF.R.U32.HI R17, RZ, 0x1f, R14 ;  /* 0x0000001fff11b819 */ /* 0x004fe4000001160e */
[C---:B------:R-:W-:Y:S02]  /*0590*/  ISETP.GE.AND P3, PT, R9.reuse, UR4, PT ;  /* 0x0000000409007c0c */ /* 0x040fe4000bf66270 */
[----:B---3--:R-:W-:Y:S02]  /*05a0*/  @!P1 SHF.R.U32.HI R16, RZ, 0x1f, R22 ;  /* 0x0000001fff109819 */ /* 0x008fe40000011616 */
[----:B------:R-:W-:Y:S01]  /*05b0*/  ISETP.GT.AND P1, PT, R9, RZ, PT ;  /* 0x000000ff0900720c */ /* 0x000fe20003f24270 */
[----:B------:R-:W-:Y:S01]  /*05c0*/  IMAD.MOV.U32 R9, RZ, RZ, RZ ;  /* 0x000000ffff097224 */ /* 0x000fe200078e00ff */
[----:B------:R-:W-:-:S04]  /*05d0*/  CS2R R14, SRZ ;  /* 0x00000000000e7805 */ /* 0x000fc8000001ff00 */
[----:B------:R-:W-:Y:S02]  /*05e0*/  SEL R19, R9, RZ, !P3 ;  /* 0x000000ff09137207 */ /* 0x000fe40005800000 */
[----:B------:R-:W-:Y:S02]  /*05f0*/  SEL R9, R21, RZ, !P3 ;  /* 0x000000ff15097207 */ /* 0x000fe40005800000 */
[----:B------:R-:W-:Y:S02]  /*0600*/  SEL R14, R14, RZ, P1 ;  /* 0x000000ff0e0e7207 */ /* 0x000fe40000800000 */
[----:B------:R-:W-:Y:S01]  /*0610*/  LOP3.LUT R9, R9, R18, RZ, 0xfc, !PT ;  /* 0x0000001209097212 */ /* 0x000fe200078efcff */
[----:B------:R-:W-:Y:S01]  /*0620*/  IMAD.SHL.U32 R18, R6, 0x2, RZ ;  /* 0x0000000206127824 */ /* 0x000fe200078e00ff */
[----:B------:R-:W-:Y:S02]  /*0630*/  SEL R17, R17, RZ, P1 ;  /* 0x000000ff11117207 */ /* 0x000fe40000800000 */
[----:B------:R-:W-:-:S02]  /*0640*/  LOP3.LUT R14, R14, R13, RZ, 0xfc, !PT ;  /* 0x0000000d0e0e7212 */ /* 0x000fc400078efcff */
[----:B------:R-:W-:Y:S01]  /*0650*/  LOP3.LUT R13, R19, R20, RZ, 0xfc, !PT ;  /* 0x00000014130d7212 */ /* 0x000fe200078efcff */
[----:B------:R-:W-:Y:S01]  /*0660*/  IMAD.SHL.U32 R19, R4, 0x2, RZ ;  /* 0x0000000204137824 */ /* 0x000fe200078e00ff */
[----:B------:R-:W-:Y:S01]  /*0670*/  SEL R16, R16, RZ, P1 ;  /* 0x000000ff10107207 */ /* 0x000fe20000800000 */
[----:B------:R-:W-:Y:S01]  /*0680*/  IMAD.MOV.U32 R20, RZ, RZ, RZ ;  /* 0x000000ffff147224 */ /* 0x000fe200078e00ff */
[----:B------:R-:W-:Y:S01]  /*0690*/  LOP3.LUT R18, R17, R18, RZ, 0xfc, !PT ;  /* 0x0000001211127212 */ /* 0x000fe200078efcff */
[----:B----4-:R-:W-:Y:S02]  /*06a0*/  @!P2 IMAD.U32 R20, R11, -0x80000000, RZ ;  /* 0x800000000b14a824 */ /* 0x010fe400078e00ff */
[----:B------:R-:W-:Y:S01]  /*06b0*/  @!P0 IMAD.U32 R21, R10, -0x80000000, RZ ;  /* 0x800000000a158824 */ /* 0x000fe200078e00ff */
[----:B------:R-:W-:Y:S02]  /*06c0*/  LOP3.LUT R16, R16, R19, RZ, 0xfc, !PT ;  /* 0x0000001310107212 */ /* 0x000fe400078efcff */
[----:B------:R-:W-:-:S02]  /*06d0*/  LOP3.LUT R23, R13, R18, R6, 0x96, !PT ;  /* 0x000000120d177212 */ /* 0x000fc400078e9606 */
[--C-:B------:R-:W-:Y:S02]  /*06e0*/  SHF.L.U64.HI R22, R6, 0x1, R7.reuse ;  /* 0x0000000106167819 */ /* 0x100fe40000010207 */
[----:B------:R-:W-:Y:S02]  /*06f0*/  SEL R15, R15, RZ, P1 ;  /* 0x000000ff0f0f7207 */ /* 0x000fe40000800000 */
[----:B------:R-:W-:Y:S02]  /*0700*/  SHF.R.U32.HI R11, RZ, 0x1, R7 ;  /* 0x00000001ff0b7819 */ /* 0x000fe40000011607 */
[----:B------:R-:W-:Y:S02]  /*0710*/  SEL R20, R20, RZ, !P3 ;  /* 0x000000ff14147207 */ /* 0x000fe40005800000 */
[----:B------:R-:W-:Y:S02]  /*0720*/  SHF.R.U32.HI R10, RZ, 0x1, R5 ;  /* 0x00000001ff0a7819 */ /* 0x000fe40000011605 */
[----:B------:R-:W-:-:S02]  /*0730*/  SEL R21, R21, RZ, !P3 ;  /* 0x000000ff15157207 */ /* 0x000fc40005800000 */
[----:B------:R-:W-:Y:S02]  /*0740*/  LOP3.LUT R17, R23, R16, RZ, 0xc0, !PT ;  /* 0x0000001017117212 */ /* 0x000fe400078ec0ff */
[----:B------:R-:W-:Y:S02]  /*0750*/  LOP3.LUT R19, R18, R6, R13, 0xe8, !PT ;  /* 0x0000000612137212 */ /* 0x000fe400078ee80d */
[----:B------:R-:W-:Y:S02]  /*0760*/  LOP3.LUT R15, R15, R22, RZ, 0xfc, !PT ;  /* 0x000000160f0f7212 */ /* 0x000fe400078efcff */
[----:B------:R-:W-:Y:S02]  /*0770*/  LOP3.LUT R20, R20, R11, RZ, 0xfc, !PT ;  /* 0x0000000b14147212 */ /* 0x000fe400078efcff */
[----:B------:R-:W-:Y:S02]  /*0780*/  LOP3.LUT R21, R21, R10, RZ, 0xfc, !PT ;  /* 0x0000000a15157212 */ /* 0x000fe400078efcff */
[----:B------:R-:W-:-:S02]  /*0790*/  LOP3.LUT R17, R17, R18, R6, 0x80, !PT ;  /* 0x0000001211117212 */ /* 0x000fc400078e8006 */
[CCC-:B------:R-:W-:Y:S02]  /*07a0*/  LOP3.LUT R10, R9.reuse, R23.reuse, R16.reuse, 0x60, !PT ;  /* 0x00000017090a7212 */ /* 0x1c0fe400078e6010 */
[-CC-:B------:R-:W-:Y:S02]  /*07b0*/  LOP3.LUT R11, R9, R23.reuse, R16.reuse, 0x96, !PT ;  /* 0x00000017090b7212 */ /* 0x180fe400078e9610 */
[----:B------:R-:W-:Y:S02]  /*07c0*/  LOP3.LUT R13, R19, R23, R16, 0x78, !PT ;  /* 0x00000017130d7212 */ /* 0x000fe400078e7810 */
[----:B------:R-:W-:Y:S02]  /*07d0*/  LOP3.LUT R23, R20, R15, R7, 0x96, !PT ;  /* 0x0000000f14177212 */ /* 0x000fe400078e9607 */
[----:B------:R-:W-:Y:S01]  /*07e0*/  LOP3.LUT R20, R15, R7, R20, 0xe8, !PT ;  /* 0x000000070f147212 */ /* 0x000fe200078ee814 */
[----:B------:R-:W-:Y:S01]  /*07f0*/  IMAD.MOV.U32 R22, RZ, RZ, RZ ;  /* 0x000000ffff167224 */ /* 0x000fe200078e00ff */
[----:B------:R-:W-:-:S02]  /*0800*/  LOP3.LUT R9, R17, R10, R19, 0x80, !PT ;  /* 0x0000000a11097212 */ /* 0x000fc400078e8013 */
[----:B------:R-:W-:Y:S02]  /*0810*/  LOP3.LUT R6, R17, R10, R19, 0x78, !PT ;  /* 0x0000000a11067212 */ /* 0x000fe400078e7813 */
[CCC-:B------:R-:W-:Y:S02]  /*0820*/  LOP3.LUT R19, R21.reuse, R23.reuse, R14.reuse, 0x60, !PT ;  /* 0x0000001715137212 */ /* 0x1c0fe400078e600e */
[-CC-:B------:R-:W-:Y:S02]  /*0830*/  LOP3.LUT R21, R21, R23.reuse, R14.reuse, 0x96, !PT ;  /* 0x0000001715157212 */ /* 0x180fe400078e960e */
[----:B------:R-:W-:Y:S02]  /*0840*/  LOP3.LUT R17, R23, R14, RZ, 0xc0, !PT ;  /* 0x0000000e17117212 */ /* 0x000fe400078ec0ff */
[----:B------:R-:W-:Y:S01]  /*0850*/  LOP3.LUT R16, R20, R23, R14, 0x78, !PT ;  /* 0x0000001714107212 */ /* 0x000fe200078e780e */
[----:B------:R-:W-:Y:S01]  /*0860*/  IMAD.MOV.U32 R14, RZ, RZ, RZ ;  /* 0x000000ffff0e7224 */ /* 0x000fe200078e00ff */
[----:B------:R-:W-:-:S02]  /*0870*/  SEL R22, R22, RZ, P1 ;  /* 0x000000ff16167207 */ /* 0x000fc40000800000 */
[----:B------:R-:W-:Y:S02]  /*0880*/  SHF.L.U64.HI R23, R2, 0x1, R3 ;  /* 0x0000000102177819 */ /* 0x000fe40000010203 */
[----:B------:R-:W-:Y:S02]  /*0890*/  LOP3.LUT R7, R17, R15, R7, 0x80, !PT ;  /* 0x0000000f11077212 */ /* 0x000fe400078e8007 */
[----:B------:R-:W-:Y:S02]  /*08a0*/  SEL R14, R14, RZ, !P3 ;  /* 0x000000ff0e0e7207 */ /* 0x000fe40005800000 */
[----:B------:R-:W-:Y:S02]  /*08b0*/  SHF.R.U64 R15, R2, 0x1, R3 ;  /* 0x00000001020f7819 */ /* 0x000fe40000001203 */
[----:B------:R-:W-:Y:S02]  /*08c0*/  @!P5 SHF.R.U32.HI R25, RZ, 0x1f, R12 ;  /* 0x0000001fff19d819 */ /* 0x000fe4000001160c */
[----:B------:R-:W-:Y:S01]  /*08d0*/  LOP3.LUT R22, R22, R23, RZ, 0xfc, !PT ;  /* 0x0000001716167212 */ /* 0x000fe200078efcff */
[----:B------:R-:W-:Y:S01]  /*08e0*/  IMAD.SHL.U32 R24, R2, 0x2, RZ ;  /* 0x0000000202187824 */ /* 0x000fe200078e00ff */
[----:B------:R-:W-:-:S02]  /*08f0*/  LOP3.LUT R18, R7, R19, R20, 0x80, !PT ;  /* 0x0000001307127212 */ /* 0x000fc400078e8014 */
[----:B------:R-:W-:Y:S02]  /*0900*/  LOP3.LUT R17, R7, R19, R20, 0x78, !PT ;  /* 0x0000001307117212 */ /* 0x000fe400078e7814 */
[----:B------:R-:W-:Y:S02]  /*0910*/  LOP3.LUT R7, R14, R15, RZ, 0xfc, !PT ;  /* 0x0000000f0e077212 */ /* 0x000fe400078efcff */
[----:B------:R-:W-:Y:S02]  /*0920*/  SEL R23, R25, RZ, P1 ;  /* 0x000000ff19177207 */ /* 0x000fe40000800000 */
[----:B------:R-:W-:Y:S02]  /*0930*/  LOP3.LUT R15, R22, R21, RZ, 0xc0, !PT ;  /* 0x00000015160f7212 */ /* 0x000fe400078ec0ff */
[-CC-:B------:R-:W-:Y:S02]  /*0940*/  LOP3.LUT R12, R3, R22.reuse, R21.reuse, 0x60, !PT ;  /* 0x00000016030c7212 */ /* 0x180fe400078e6015 */
[----:B------:R-:W-:-:S02]  /*0950*/  LOP3.LUT R20, R16, R22, R21, 0x80, !PT ;  /* 0x0000001610147212 */ /* 0x000fc400078e8015 */
[----:B------:R-:W-:Y:S02]  /*0960*/  LOP3.LUT R14, R3, R22, R21, 0x96, !PT ;  /* 0x00000016030e7212 */ /* 0x000fe400078e9615 */
[----:B------:R-:W-:Y:S02]  /*0970*/  LOP3.LUT R22, R23, R24, RZ, 0xfc, !PT ;  /* 0x0000001817167212 */ /* 0x000fe400078efcff */
[-CC-:B------:R-:W-:Y:S02]  /*0980*/  LOP3.LUT R15, R15, R16.reuse, R19.reuse, 0x96, !PT ;  /* 0x000000100f0f7212 */ /* 0x180fe400078e9613 */
[----:B------:R-:W-:Y:S01]  /*0990*/  LOP3.LUT R23, R12, R16, R19, 0x60, !PT ;  /* 0x000000100c177212 */ /* 0x000fe200078e6013 */
[----:B------:R-:W-:Y:S01]  /*09a0*/  IMAD.MOV.U32 R19, RZ, RZ, RZ ;  /* 0x000000ffff137224 */ /* 0x000fe200078e00ff */
[----:B------:R-:W-:Y:S01]  /*09b0*/  LOP3.LUT R24, R18, R20, R17, 0x78, !PT ;  /* 0x0000001412187212 */ /* 0x000fe200078e7811 */
[----:B------:R-:W-:Y:S01]  /*09c0*/  @!P4 IMAD.U32 R19, R8, -0x80000000, RZ ;  /* 0x800000000813c824 */ /* 0x000fe200078e00ff */
[----:B------:R-:W-:-:S02]  /*09d0*/  LOP3.LUT R16, R2, R22, R11, 0x60, !PT ;  /* 0x0000001602107212 */ /* 0x000fc400078e600b */
[----:B------:R-:W-:Y:S02]  /*09e0*/  LOP3.LUT R18, R2, R22, R11, 0x96, !PT ;  /* 0x0000001602127212 */ /* 0x000fe400078e960b */
[----:B------:R-:W-:Y:S02]  /*09f0*/  LOP3.LUT R21, R23, R20, R17, 0x60, !PT ;  /* 0x0000001417157212 */ /* 0x000fe400078e6011 */
[----:B------:R-:W-:Y:S02]  /*0a00*/  SHF.R.U32.HI R2, RZ, 0x1, R3 ;  /* 0x00000001ff027819 */ /* 0x000fe40000011603 */
[----:B------:R-:W-:Y:S02]  /*0a10*/  LOP3.LUT R3, R22, R11, RZ, 0xc0, !PT ;  /* 0x0000000b16037212 */ /* 0x000fe400078ec0ff */
[----:B------:R-:W-:Y:S02]  /*0a20*/  LOP3.LUT R22, R13, R22, R11, 0x80, !PT ;  /* 0x000000160d167212 */ /* 0x000fe400078e800b */
[----:B------:R-:W-:-:S02]  /*0a30*/  LOP3.LUT R17, R23, R20, R17, 0x96, !PT ;  /* 0x0000001417117212 */ /* 0x000fc400078e9611 */
[----:B------:R-:W-:Y:S02]  /*0a40*/  SEL R19, R19, RZ, !P3 ;  /* 0x000000ff13137207 */ /* 0x000fe40005800000 */
[----:B------:R-:W-:Y:S02]  /*0a50*/  LOP3.LUT R20, R24, R21, RZ, 0x3c, !PT ;  /* 0x0000001518147212 */ /* 0x000fe400078e3cff */
[-C--:B------:R-:W-:Y:S02]  /*0a60*/  LOP3.LUT R21, R16, R13.reuse, R10, 0x60, !PT ;  /* 0x0000000d10157212 */ /* 0x080fe400078e600a */
[----:B------:R-:W-:Y:S02]  /*0a70*/  LOP3.LUT R8, R9, R22, R6, 0x78, !PT ;  /* 0x0000001609087212 */ /* 0x000fe400078e7806 */
[----:B------:R-:W-:Y:S02]  /*0a80*/  LOP3.LUT R13, R3, R13, R10, 0x96, !PT ;  /* 0x0000000d030d7212 */ /* 0x000fe400078e960a */
[----:B------:R-:W-:-:S02]  /*0a90*/  LOP3.LUT R9, R19, R2, RZ, 0xfc, !PT ;  /* 0x0000000213097212 */ /* 0x000fc400078efcff */
[----:B------:R-:W0:Y:S01]  /*0aa0*/  LDC.64 R2, c[0x0][0x388] ;  /* 0x0000e200ff027b82 */ /* 0x000e220000000a00 */
[CCC-:B------:R-:W-:Y:S02]  /*0ab0*/  LOP3.LUT R11, R21.reuse, R22.reuse, R6.reuse, 0x60, !PT ;  /* 0x00000016150b7212 */ /* 0x1c0fe400078e6006 */
[----:B------:R-:W-:Y:S02]  /*0ac0*/  LOP3.LUT R10, R21, R22, R6, 0x96, !PT ;  /* 0x00000016150a7212 */ /* 0x000fe400078e9606 */
[----:B------:R-:W-:Y:S02]  /*0ad0*/  LOP3.LUT R11, R8, R11, RZ, 0x3c, !PT ;  /* 0x0000000b080b7212 */ /* 0x000fe400078e3cff */
[----:B------:R-:W-:Y:S02]  /*0ae0*/  LOP3.LUT R6, R13, R7, R18, 0x80, !PT ;  /* 0x000000070d067212 */ /* 0x000fe400078e8012 */
[----:B------:R-:W-:Y:S02]  /*0af0*/  LOP3.LUT R8, R15, R9, R14, 0x80, !PT ;  /* 0x000000090f087212 */ /* 0x000fe400078e800e */
[----:B------:R-:W-:-:S02]  /*0b00*/  LOP3.LUT R19, R13, R16, RZ, 0x3c, !PT ;  /* 0x000000100d137212 */ /* 0x000fc400078e3cff */
[----:B------:R-:W-:Y:S02]  /*0b10*/  LOP3.LUT R6, R6, R10, R11, 0x7e, !PT ;  /* 0x0000000a06067212 */ /* 0x000fe400078e7e0b */
[----:B------:R-:W-:Y:S02]  /*0b20*/  LOP3.LUT R20, R8, R17, R20, 0x7e, !PT ;  /* 0x0000001108147212 */ /* 0x000fe400078e7e14 */
[----:B------:R-:W-:Y:S02]  /*0b30*/  LOP3.LUT R10, R15, R12, RZ, 0x3c, !PT ;  /* 0x0000000c0f0a7212 */ /* 0x000fe400078e3cff */
[-CC-:B------:R-:W-:Y:S02]  /*0b40*/  LOP3.LUT R8, R19, R7.reuse, R18.reuse, 0x78, !PT ;  /* 0x0000000713087212 */ /* 0x180fe400078e7812 */
[CCC-:B------:R-:W-:Y:S02]  /*0b50*/  LOP3.LUT R11, R6.reuse, R7.reuse, R18.reuse, 0xf6, !PT ;  /* 0x00000007060b7212 */ /* 0x1c0fe400078ef612 */
[----:B------:R-:W-:-:S02]  /*0b60*/  LOP3.LUT R7, R6, R7, R18, 0x6, !PT ;  /* 0x0000000706077212 */ /* 0x000fc400078e0612 */
[-CC-:B------:R-:W-:Y:S02]  /*0b70*/  LOP3.LUT R6, R10, R9.reuse, R14.reuse, 0x78, !PT ;  /* 0x000000090a067212 */ /* 0x180fe400078e780e */
[CCC-:B------:R-:W-:Y:S02]  /*0b80*/  LOP3.LUT R17, R20.reuse, R9.reuse, R14.reuse, 0xf6, !PT ;  /* 0x0000000914117212 */ /* 0x1c0fe400078ef60e */
[----:B------:R-:W-:Y:S02]  /*0b90*/  LOP3.LUT R9, R20, R9, R14, 0x6, !PT ;  /* 0x0000000914097212 */ /* 0x000fe400078e060e */
[----:B------:R-:W-:Y:S02]  /*0ba0*/  LOP3.LUT R13, R7, R13, R16, 0x60, !PT ;  /* 0x0000000d070d7212 */ /* 0x000fe400078e6010 */
[----:B------:R-:W-:Y:S02]  /*0bb0*/  LOP3.LUT R4, R4, R8, R11, 0x40, !PT ;  /* 0x0000000804047212 */ /* 0x000fe400078e400b */
[----:B------:R-:W-:-:S02]  /*0bc0*/  LOP3.LUT R5, R5, R6, R17, 0x40, !PT ;  /* 0x0000000605057212 */ /* 0x000fc400078e4011 */
[----:B------:R-:W-:Y:S01]  /*0bd0*/  LOP3.LUT R12, R9, R15, R12, 0x60, !PT ;  /* 0x0000000f090c7212 */ /* 0x000fe200078e600c */
[----:B0-----:R-:W-:Y:S01]  /*0be0*/  IMAD.WIDE R2, R0, 0x8, R2 ;  /* 0x0000000800027825 */ /* 0x001fe200078e0202 */
[----:B------:R-:W-:Y:S02]  /*0bf0*/  LOP3.LUT R4, R4, R13, RZ, 0xfc, !PT ;  /* 0x0000000d04047212 */ /* 0x000fe400078efcff */
[----:B------:R-:W-:-:S05]  /*0c00*/  LOP3.LUT R5, R5, R12, RZ, 0xfc, !PT ;  /* 0x0000000c05057212 */ /* 0x000fca00078efcff */
[----:B------:R-:W-:Y:S01]  /*0c10*/  STG.E.64 desc[UR6][R2.64], R4 ;  /* 0x0000000402007986 */ /* 0x000fe2000c101b06 */
[----:B------:R-:W-:Y:S05]  /*0c20*/  EXIT ;  /* 0x000000000000794d */ /* 0x000fea0003800000 */
.L_x_5:
[----:B------:R-:W-:-:S00]  /*0c30*/  BRA `(.L_x_5) ;  /* 0xfffffffc00fc7947 */ /* 0x000fc0000383ffff */
[----:B------:R-:W-:-:S00]  /*0c40*/  NOP ;  /* 0x0000000000007918 */ /* 0x000fc00000000000 */
        /* <DEDUP_REMOVED lines=11> */
.L_x_6:


//--------------------- .nv.shared.reserved.0     --------------------------
	.section	.nv.shared.reserved.0,"aw",@nobits
	.weak		__nv_reservedSMEM_offset_0_alias
	.size		__nv_reservedSMEM_offset_0_alias, 0, 64
	.other		__nv_reservedSMEM_offset_0_alias,@"STO_CUDA_RESERVED_SHARED STV_DEFAULT"
__nv_reservedSMEM_offset_0_alias:
	.zero		0
	.zero		64


//--------------------- .nv.constant0._Z19game_of_life_kernelPKmPmii --------------------------
	.section	.nv.constant0._Z19game_of_life_kernelPKmPmii,"a",@progbits
	.sectionflags	@""
	.align	4
.nv.constant0._Z19game_of_life_kernelPKmPmii:
	.zero		920


//--------------------- SYMBOLS --------------------------

	.type		.nv.reservedSmem.offset0,@object
	.size		.nv.reservedSmem.offset0,0x4
